//
// Generated by NVIDIA NVVM Compiler
//
// Compiler Build ID: CL-36424714
// Cuda compilation tools, release 13.0, V13.0.88
// Based on NVVM 20.0.0
//

.version 9.0
.target sm_100
.address_size 64

	// .globl	_Z8SPMV_CSRPiS_S_S_S_i

.visible .entry _Z8SPMV_CSRPiS_S_S_S_i(
	.param .u64 .ptr .align 1 _Z8SPMV_CSRPiS_S_S_S_i_param_0,
	.param .u64 .ptr .align 1 _Z8SPMV_CSRPiS_S_S_S_i_param_1,
	.param .u64 .ptr .align 1 _Z8SPMV_CSRPiS_S_S_S_i_param_2,
	.param .u64 .ptr .align 1 _Z8SPMV_CSRPiS_S_S_S_i_param_3,
	.param .u64 .ptr .align 1 _Z8SPMV_CSRPiS_S_S_S_i_param_4,
	.param .u32 _Z8SPMV_CSRPiS_S_S_S_i_param_5
)
{
	.reg .pred 	%p<11>;
	.reg .b32 	%r<176>;
	.reg .b64 	%rd<87>;

	ld.param.u64 	%rd8, [_Z8SPMV_CSRPiS_S_S_S_i_param_0];
	ld.param.u64 	%rd9, [_Z8SPMV_CSRPiS_S_S_S_i_param_1];
	ld.param.u64 	%rd6, [_Z8SPMV_CSRPiS_S_S_S_i_param_2];
	ld.param.u64 	%rd7, [_Z8SPMV_CSRPiS_S_S_S_i_param_3];
	ld.param.u64 	%rd10, [_Z8SPMV_CSRPiS_S_S_S_i_param_4];
	ld.param.u32 	%r36, [_Z8SPMV_CSRPiS_S_S_S_i_param_5];
	cvta.to.global.u64 	%rd1, %rd10;
	cvta.to.global.u64 	%rd2, %rd9;
	cvta.to.global.u64 	%rd3, %rd8;
	mov.u32 	%r37, %ctaid.x;
	mov.u32 	%r38, %ntid.x;
	mov.u32 	%r39, %tid.x;
	mad.lo.s32 	%r1, %r37, %r38, %r39;
	setp.ge.s32 	%p1, %r1, %r36;
	@%p1 bra 	$L__BB0_15;
	cvta.to.global.u64 	%rd11, %rd6;
	mul.wide.s32 	%rd12, %r1, 4;
	add.s64 	%rd13, %rd11, %rd12;
	ld.global.u32 	%r164, [%rd13];
	ld.global.u32 	%r3, [%rd13+4];
	setp.ge.s32 	%p2, %r164, %r3;
	mov.b32 	%r175, 0;
	@%p2 bra 	$L__BB0_14;
	sub.s32 	%r4, %r3, %r164;
	and.b32  	%r5, %r4, 15;
	sub.s32 	%r43, %r164, %r3;
	setp.gt.u32 	%p3, %r43, -16;
	mov.b32 	%r175, 0;
	@%p3 bra 	$L__BB0_5;
	and.b32  	%r45, %r4, -16;
	neg.s32 	%r160, %r45;
	add.s64 	%rd4, %rd3, 32;
	add.s64 	%rd5, %rd2, 32;
	mov.b32 	%r175, 0;
$L__BB0_4:
	.pragma "nounroll";
	mul.wide.s32 	%rd14, %r164, 4;
	add.s64 	%rd15, %rd4, %rd14;
	add.s64 	%rd16, %rd5, %rd14;
	ld.global.u32 	%r46, [%rd15+-32];
	ld.global.u32 	%r47, [%rd16+-32];
	mul.wide.s32 	%rd17, %r47, 4;
	add.s64 	%rd18, %rd1, %rd17;
	ld.global.u32 	%r48, [%rd18];
	mad.lo.s32 	%r49, %r48, %r46, %r175;
	ld.global.u32 	%r50, [%rd15+-28];
	ld.global.u32 	%r51, [%rd16+-28];
	mul.wide.s32 	%rd19, %r51, 4;
	add.s64 	%rd20, %rd1, %rd19;
	ld.global.u32 	%r52, [%rd20];
	mad.lo.s32 	%r53, %r52, %r50, %r49;
	ld.global.u32 	%r54, [%rd15+-24];
	ld.global.u32 	%r55, [%rd16+-24];
	mul.wide.s32 	%rd21, %r55, 4;
	add.s64 	%rd22, %rd1, %rd21;
	ld.global.u32 	%r56, [%rd22];
	mad.lo.s32 	%r57, %r56, %r54, %r53;
	ld.global.u32 	%r58, [%rd15+-20];
	ld.global.u32 	%r59, [%rd16+-20];
	mul.wide.s32 	%rd23, %r59, 4;
	add.s64 	%rd24, %rd1, %rd23;
	ld.global.u32 	%r60, [%rd24];
	mad.lo.s32 	%r61, %r60, %r58, %r57;
	ld.global.u32 	%r62, [%rd15+-16];
	ld.global.u32 	%r63, [%rd16+-16];
	mul.wide.s32 	%rd25, %r63, 4;
	add.s64 	%rd26, %rd1, %rd25;
	ld.global.u32 	%r64, [%rd26];
	mad.lo.s32 	%r65, %r64, %r62, %r61;
	ld.global.u32 	%r66, [%rd15+-12];
	ld.global.u32 	%r67, [%rd16+-12];
	mul.wide.s32 	%rd27, %r67, 4;
	add.s64 	%rd28, %rd1, %rd27;
	ld.global.u32 	%r68, [%rd28];
	mad.lo.s32 	%r69, %r68, %r66, %r65;
	ld.global.u32 	%r70, [%rd15+-8];
	ld.global.u32 	%r71, [%rd16+-8];
	mul.wide.s32 	%rd29, %r71, 4;
	add.s64 	%rd30, %rd1, %rd29;
	ld.global.u32 	%r72, [%rd30];
	mad.lo.s32 	%r73, %r72, %r70, %r69;
	ld.global.u32 	%r74, [%rd15+-4];
	ld.global.u32 	%r75, [%rd16+-4];
	mul.wide.s32 	%rd31, %r75, 4;
	add.s64 	%rd32, %rd1, %rd31;
	ld.global.u32 	%r76, [%rd32];
	mad.lo.s32 	%r77, %r76, %r74, %r73;
	ld.global.u32 	%r78, [%rd15];
	ld.global.u32 	%r79, [%rd16];
	mul.wide.s32 	%rd33, %r79, 4;
	add.s64 	%rd34, %rd1, %rd33;
	ld.global.u32 	%r80, [%rd34];
	mad.lo.s32 	%r81, %r80, %r78, %r77;
	ld.global.u32 	%r82, [%rd15+4];
	ld.global.u32 	%r83, [%rd16+4];
	mul.wide.s32 	%rd35, %r83, 4;
	add.s64 	%rd36, %rd1, %rd35;
	ld.global.u32 	%r84, [%rd36];
	mad.lo.s32 	%r85, %r84, %r82, %r81;
	ld.global.u32 	%r86, [%rd15+8];
	ld.global.u32 	%r87, [%rd16+8];
	mul.wide.s32 	%rd37, %r87, 4;
	add.s64 	%rd38, %rd1, %rd37;
	ld.global.u32 	%r88, [%rd38];
	mad.lo.s32 	%r89, %r88, %r86, %r85;
	ld.global.u32 	%r90, [%rd15+12];
	ld.global.u32 	%r91, [%rd16+12];
	mul.wide.s32 	%rd39, %r91, 4;
	add.s64 	%rd40, %rd1, %rd39;
	ld.global.u32 	%r92, [%rd40];
	mad.lo.s32 	%r93, %r92, %r90, %r89;
	ld.global.u32 	%r94, [%rd15+16];
	ld.global.u32 	%r95, [%rd16+16];
	mul.wide.s32 	%rd41, %r95, 4;
	add.s64 	%rd42, %rd1, %rd41;
	ld.global.u32 	%r96, [%rd42];
	mad.lo.s32 	%r97, %r96, %r94, %r93;
	ld.global.u32 	%r98, [%rd15+20];
	ld.global.u32 	%r99, [%rd16+20];
	mul.wide.s32 	%rd43, %r99, 4;
	add.s64 	%rd44, %rd1, %rd43;
	ld.global.u32 	%r100, [%rd44];
	mad.lo.s32 	%r101, %r100, %r98, %r97;
	ld.global.u32 	%r102, [%rd15+24];
	ld.global.u32 	%r103, [%rd16+24];
	mul.wide.s32 	%rd45, %r103, 4;
	add.s64 	%rd46, %rd1, %rd45;
	ld.global.u32 	%r104, [%rd46];
	mad.lo.s32 	%r105, %r104, %r102, %r101;
	ld.global.u32 	%r106, [%rd15+28];
	ld.global.u32 	%r107, [%rd16+28];
	mul.wide.s32 	%rd47, %r107, 4;
	add.s64 	%rd48, %rd1, %rd47;
	ld.global.u32 	%r108, [%rd48];
	mad.lo.s32 	%r175, %r108, %r106, %r105;
	add.s32 	%r164, %r164, 16;
	add.s32 	%r160, %r160, 16;
	setp.ne.s32 	%p4, %r160, 0;
	@%p4 bra 	$L__BB0_4;
$L__BB0_5:
	setp.eq.s32 	%p5, %r5, 0;
	@%p5 bra 	$L__BB0_14;
	and.b32  	%r16, %r4, 7;
	setp.lt.u32 	%p6, %r5, 8;
	@%p6 bra 	$L__BB0_8;
	mul.wide.s32 	%rd49, %r164, 4;
	add.s64 	%rd50, %rd3, %rd49;
	ld.global.u32 	%r110, [%rd50];
	add.s64 	%rd51, %rd2, %rd49;
	ld.global.u32 	%r111, [%rd51];
	mul.wide.s32 	%rd52, %r111, 4;
	add.s64 	%rd53, %rd1, %rd52;
	ld.global.u32 	%r112, [%rd53];
	mad.lo.s32 	%r113, %r112, %r110, %r175;
	ld.global.u32 	%r114, [%rd50+4];
	ld.global.u32 	%r115, [%rd51+4];
	mul.wide.s32 	%rd54, %r115, 4;
	add.s64 	%rd55, %rd1, %rd54;
	ld.global.u32 	%r116, [%rd55];
	mad.lo.s32 	%r117, %r116, %r114, %r113;
	ld.global.u32 	%r118, [%rd50+8];
	ld.global.u32 	%r119, [%rd51+8];
	mul.wide.s32 	%rd56, %r119, 4;
	add.s64 	%rd57, %rd1, %rd56;
	ld.global.u32 	%r120, [%rd57];
	mad.lo.s32 	%r121, %r120, %r118, %r117;
	ld.global.u32 	%r122, [%rd50+12];
	ld.global.u32 	%r123, [%rd51+12];
	mul.wide.s32 	%rd58, %r123, 4;
	add.s64 	%rd59, %rd1, %rd58;
	ld.global.u32 	%r124, [%rd59];
	mad.lo.s32 	%r125, %r124, %r122, %r121;
	ld.global.u32 	%r126, [%rd50+16];
	ld.global.u32 	%r127, [%rd51+16];
	mul.wide.s32 	%rd60, %r127, 4;
	add.s64 	%rd61, %rd1, %rd60;
	ld.global.u32 	%r128, [%rd61];
	mad.lo.s32 	%r129, %r128, %r126, %r125;
	ld.global.u32 	%r130, [%rd50+20];
	ld.global.u32 	%r131, [%rd51+20];
	mul.wide.s32 	%rd62, %r131, 4;
	add.s64 	%rd63, %rd1, %rd62;
	ld.global.u32 	%r132, [%rd63];
	mad.lo.s32 	%r133, %r132, %r130, %r129;
	ld.global.u32 	%r134, [%rd50+24];
	ld.global.u32 	%r135, [%rd51+24];
	mul.wide.s32 	%rd64, %r135, 4;
	add.s64 	%rd65, %rd1, %rd64;
	ld.global.u32 	%r136, [%rd65];
	mad.lo.s32 	%r137, %r136, %r134, %r133;
	ld.global.u32 	%r138, [%rd50+28];
	ld.global.u32 	%r139, [%rd51+28];
	mul.wide.s32 	%rd66, %r139, 4;
	add.s64 	%rd67, %rd1, %rd66;
	ld.global.u32 	%r140, [%rd67];
	mad.lo.s32 	%r175, %r140, %r138, %r137;
	add.s32 	%r164, %r164, 8;
$L__BB0_8:
	setp.eq.s32 	%p7, %r16, 0;
	@%p7 bra 	$L__BB0_14;
	and.b32  	%r22, %r4, 3;
	setp.lt.u32 	%p8, %r16, 4;
	@%p8 bra 	$L__BB0_11;
	mul.wide.s32 	%rd68, %r164, 4;
	add.s64 	%rd69, %rd3, %rd68;
	ld.global.u32 	%r142, [%rd69];
	add.s64 	%rd70, %rd2, %rd68;
	ld.global.u32 	%r143, [%rd70];
	mul.wide.s32 	%rd71, %r143, 4;
	add.s64 	%rd72, %rd1, %rd71;
	ld.global.u32 	%r144, [%rd72];
	mad.lo.s32 	%r145, %r144, %r142, %r175;
	ld.global.u32 	%r146, [%rd69+4];
	ld.global.u32 	%r147, [%rd70+4];
	mul.wide.s32 	%rd73, %r147, 4;
	add.s64 	%rd74, %rd1, %rd73;
	ld.global.u32 	%r148, [%rd74];
	mad.lo.s32 	%r149, %r148, %r146, %r145;
	ld.global.u32 	%r150, [%rd69+8];
	ld.global.u32 	%r151, [%rd70+8];
	mul.wide.s32 	%rd75, %r151, 4;
	add.s64 	%rd76, %rd1, %rd75;
	ld.global.u32 	%r152, [%rd76];
	mad.lo.s32 	%r153, %r152, %r150, %r149;
	ld.global.u32 	%r154, [%rd69+12];
	ld.global.u32 	%r155, [%rd70+12];
	mul.wide.s32 	%rd77, %r155, 4;
	add.s64 	%rd78, %rd1, %rd77;
	ld.global.u32 	%r156, [%rd78];
	mad.lo.s32 	%r175, %r156, %r154, %r153;
	add.s32 	%r164, %r164, 4;
$L__BB0_11:
	setp.eq.s32 	%p9, %r22, 0;
	@%p9 bra 	$L__BB0_14;
	neg.s32 	%r172, %r22;
$L__BB0_13:
	.pragma "nounroll";
	mul.wide.s32 	%rd79, %r164, 4;
	add.s64 	%rd80, %rd2, %rd79;
	add.s64 	%rd81, %rd3, %rd79;
	ld.global.u32 	%r157, [%rd81];
	ld.global.u32 	%r158, [%rd80];
	mul.wide.s32 	%rd82, %r158, 4;
	add.s64 	%rd83, %rd1, %rd82;
	ld.global.u32 	%r159, [%rd83];
	mad.lo.s32 	%r175, %r159, %r157, %r175;
	add.s32 	%r164, %r164, 1;
	add.s32 	%r172, %r172, 1;
	setp.ne.s32 	%p10, %r172, 0;
	@%p10 bra 	$L__BB0_13;
$L__BB0_14:
	cvta.to.global.u64 	%rd84, %rd7;
	add.s64 	%rd86, %rd84, %rd12;
	st.global.u32 	[%rd86], %r175;
$L__BB0_15:
	ret;

}


// ===== COMPILED SASS (sm_100) =====

	.target	sm_100

	.elftype	@"ET_EXEC"


//--------------------- .note.nv.tkinfo           --------------------------
	.section	.note.nv.tkinfo,"",@"SHT_NOTE"
	.sectionflags	@"SHF_NOTE_NV_TKINFO"
	.tkinfo
        /*0018*/ 	.word	0x00000002
        /*0030*/ 	.string	""
        /*0030*/ 	.string	"ptxas"
        /*0030*/ 	.string	"Cuda compilation tools, release 13.0, V13.0.88"
        /*0030*/ 	.string	"Build cuda_13.0.r13.0/compiler.36424714_0"
        /*0030*/ 	.string	"-arch sm_100 -m 64 "



//--------------------- .note.nv.cuinfo           --------------------------
	.section	.note.nv.cuinfo,"",@"SHT_NOTE"
	.sectionflags	@"SHF_NOTE_NV_CUINFO"
        /*0018*/ 	.short	0x0002
        /*001a*/ 	.short	0x0064
        /*001c*/ 	.short	0x0082
	.zero		2


//--------------------- .nv.info                  --------------------------
	.section	.nv.info,"",@"SHT_CUDA_INFO"
	.align	4


	//----- nvinfo : EIATTR_REGCOUNT
	.align		4
        /*0000*/ 	.byte	0x04, 0x2f
        /*0002*/ 	.short	(.L_1 - .L_0)
	.align		4
.L_0:
        /*0004*/ 	.word	index@(_Z8SPMV_CSRPiS_S_S_S_i)
        /*0008*/ 	.word	0x00000020


	//----- nvinfo : EIATTR_FRAME_SIZE
	.align		4
.L_1:
        /*000c*/ 	.byte	0x04, 0x11
        /*000e*/ 	.short	(.L_3 - .L_2)
	.align		4
.L_2:
        /*0010*/ 	.word	index@(_Z8SPMV_CSRPiS_S_S_S_i)
        /*0014*/ 	.word	0x00000000


	//----- nvinfo : EIATTR_MIN_STACK_SIZE
	.align		4
.L_3:
        /*0018*/ 	.byte	0x04, 0x12
        /*001a*/ 	.short	(.L_5 - .L_4)
	.align		4
.L_4:
        /*001c*/ 	.word	index@(_Z8SPMV_CSRPiS_S_S_S_i)
        /*0020*/ 	.word	0x00000000
.L_5:


//--------------------- .nv.compat                --------------------------
	.section	.nv.compat,"",@"SHT_CUDA_COMPAT_INFO"
	.align	4
        /*0000*/ 	.byte	0x02, 0x09, 0x00, 0x00, 0x02, 0x02, 0x01, 0x00, 0x02, 0x05, 0x05, 0x00, 0x03, 0x07, 0x01, 0x01
        /*0010*/ 	.byte	0x02, 0x03, 0x00, 0x00, 0x02, 0x06, 0x01, 0x00, 0x04, 0x0b, 0x08, 0x00, 0x09, 0x00, 0x00, 0x00
        /*0020*/ 	.byte	0x00, 0x00, 0x00, 0x00


//--------------------- .nv.info._Z8SPMV_CSRPiS_S_S_S_i --------------------------
	.section	.nv.info._Z8SPMV_CSRPiS_S_S_S_i,"",@"SHT_CUDA_INFO"
	.sectionflags	@""
	.align	4


	//----- nvinfo : EIATTR_CUDA_API_VERSION
	.align		4
        /*0000*/ 	.byte	0x04, 0x37
        /*0002*/ 	.short	(.L_7 - .L_6)
.L_6:
        /*0004*/ 	.word	0x00000082


	//----- nvinfo : EIATTR_KPARAM_INFO
	.align		4
.L_7:
        /*0008*/ 	.byte	0x04, 0x17
        /*000a*/ 	.short	(.L_9 - .L_8)
.L_8:
        /*000c*/ 	.word	0x00000000
        /*0010*/ 	.short	0x0005
        /*0012*/ 	.short	0x0028
        /*0014*/ 	.byte	0x00, 0xf0, 0x11, 0x00


	//----- nvinfo : EIATTR_KPARAM_INFO
	.align		4
.L_9:
        /*0018*/ 	.byte	0x04, 0x17
        /*001a*/ 	.short	(.L_11 - .L_10)
.L_10:
        /*001c*/ 	.word	0x00000000
        /*0020*/ 	.short	0x0004
        /*0022*/ 	.short	0x0020
        /*0024*/ 	.byte	0x00, 0xf5, 0x21, 0x00


	//----- nvinfo : EIATTR_KPARAM_INFO
	.align		4
.L_11:
        /*0028*/ 	.byte	0x04, 0x17
        /*002a*/ 	.short	(.L_13 - .L_12)
.L_12:
        /*002c*/ 	.word	0x00000000
        /*0030*/ 	.short	0x0003
        /*0032*/ 	.short	0x0018
        /*0034*/ 	.byte	0x00, 0xf5, 0x21, 0x00


	//----- nvinfo : EIATTR_KPARAM_INFO
	.align		4
.L_13:
        /*0038*/ 	.byte	0x04, 0x17
        /*003a*/ 	.short	(.L_15 - .L_14)
.L_14:
        /*003c*/ 	.word	0x00000000
        /*0040*/ 	.short	0x0002
        /*0042*/ 	.short	0x0010
        /*0044*/ 	.byte	0x00, 0xf5, 0x21, 0x00


	//----- nvinfo : EIATTR_KPARAM_INFO
	.align		4
.L_15:
        /*0048*/ 	.byte	0x04, 0x17
        /*004a*/ 	.short	(.L_17 - .L_16)
.L_16:
        /*004c*/ 	.word	0x00000000
        /*0050*/ 	.short	0x0001
        /*0052*/ 	.short	0x0008
        /*0054*/ 	.byte	0x00, 0xf5, 0x21, 0x00


	//----- nvinfo : EIATTR_KPARAM_INFO
	.align		4
.L_17:
        /*0058*/ 	.byte	0x04, 0x17
        /*005a*/ 	.short	(.L_19 - .L_18)
.L_18:
        /*005c*/ 	.word	0x00000000
        /*0060*/ 	.short	0x0000
        /*0062*/ 	.short	0x0000
        /*0064*/ 	.byte	0x00, 0xf5, 0x21, 0x00


	//----- nvinfo : EIATTR_SPARSE_MMA_MASK
	.align		4
.L_19:
        /*0068*/ 	.byte	0x03, 0x50
        /*006a*/ 	.short	0x0000


	//----- nvinfo : EIATTR_MAXREG_COUNT
	.align		4
        /*006c*/ 	.byte	0x03, 0x1b
        /*006e*/ 	.short	0x00ff


	//----- nvinfo : EIATTR_MERCURY_ISA_VERSION
	.align		4
        /*0070*/ 	.byte	0x03, 0x5f
        /*0072*/ 	.short	0x0101


	//----- nvinfo : EIATTR_VRC_CTA_INIT_COUNT
	.align		4
        /*0074*/ 	.byte	0x02, 0x4a
	.zero		1
	.zero		1


	//----- nvinfo : EIATTR_EXIT_INSTR_OFFSETS
	.align		4
        /*0078*/ 	.byte	0x04, 0x1c
        /*007a*/ 	.short	(.L_21 - .L_20)


	//   ....[0]....
.L_20:
        /*007c*/ 	.word	0x00000070


	//   ....[1]....
        /*0080*/ 	.word	0x00000e50


	//----- nvinfo : EIATTR_CRS_STACK_SIZE
	.align		4
.L_21:
        /*0084*/ 	.byte	0x04, 0x1e
        /*0086*/ 	.short	(.L_23 - .L_22)
.L_22:
        /*0088*/ 	.word	0x00000000


	//----- nvinfo : EIATTR_CBANK_PARAM_SIZE
	.align		4
.L_23:
        /*008c*/ 	.byte	0x03, 0x19
        /*008e*/ 	.short	0x002c


	//----- nvinfo : EIATTR_PARAM_CBANK
	.align		4
        /*0090*/ 	.byte	0x04, 0x0a
        /*0092*/ 	.short	(.L_25 - .L_24)
	.align		4
.L_24:
        /*0094*/ 	.word	index@(.nv.constant0._Z8SPMV_CSRPiS_S_S_S_i)
        /*0098*/ 	.short	0x0380
        /*009a*/ 	.short	0x002c


	//----- nvinfo : EIATTR_SW_WAR
	.align		4
.L_25:
        /*009c*/ 	.byte	0x04, 0x36
        /*009e*/ 	.short	(.L_27 - .L_26)
.L_26:
        /*00a0*/ 	.word	0x00000008
.L_27:


//--------------------- .nv.callgraph             --------------------------
	.section	.nv.callgraph,"",@"SHT_CUDA_CALLGRAPH"
	.align	4
	.sectionentsize	8
	.align		4
        /*0000*/ 	.word	0x00000000
	.align		4
        /*0004*/ 	.word	0xffffffff
	.align		4
        /*0008*/ 	.word	0x00000000
	.align		4
        /*000c*/ 	.word	0xfffffffe
	.align		4
        /*0010*/ 	.word	0x00000000
	.align		4
        /*0014*/ 	.word	0xfffffffd
	.align		4
        /*0018*/ 	.word	0x00000000
	.align		4
        /*001c*/ 	.word	0xfffffffc


//--------------------- .text._Z8SPMV_CSRPiS_S_S_S_i --------------------------
	.section	.text._Z8SPMV_CSRPiS_S_S_S_i,"ax",@progbits
	.align	128
        .global         _Z8SPMV_CSRPiS_S_S_S_i
        .type           _Z8SPMV_CSRPiS_S_S_S_i,@function
        .size           _Z8SPMV_CSRPiS_S_S_S_i,(.L_x_11 - _Z8SPMV_CSRPiS_S_S_S_i)
        .other          _Z8SPMV_CSRPiS_S_S_S_i,@"STO_CUDA_ENTRY STV_DEFAULT"
_Z8SPMV_CSRPiS_S_S_S_i:
.text._Z8SPMV_CSRPiS_S_S_S_i:
[----:B------:R-:W-:Y:S01]  /*0000*/  LDC R1, c[0x0][0x37c] ;  /* 0x0000df00ff017b82 */ /* 0x000fe20000000800 */
[----:B------:R-:W0:Y:S07]  /*0010*/  S2R R3, SR_TID.X ;  /* 0x0000000000037919 */ /* 0x000e2e0000002100 */
[----:B------:R-:W0:Y:S01]  /*0020*/  S2UR UR4, SR_CTAID.X ;  /* 0x00000000000479c3 */ /* 0x000e220000002500 */
[----:B------:R-:W1:Y:S07]  /*0030*/  LDCU UR5, c[0x0][0x3a8] ;  /* 0x00007500ff0577ac */ /* 0x000e6e0008000800 */
[----:B------:R-:W0:Y:S02]  /*0040*/  LDC R0, c[0x0][0x360] ;  /* 0x0000d800ff007b82 */ /* 0x000e240000000800 */
[----:B0-----:R-:W-:-:S05]  /*0050*/  IMAD R0, R0, UR4, R3 ;  /* 0x0000000400007c24 */ /* 0x001fca000f8e0203 */
[----:B-1----:R-:W-:-:S13]  /*0060*/  ISETP.GE.AND P0, PT, R0, UR5, PT ;  /* 0x0000000500007c0c */ /* 0x002fda000bf06270 */
[----:B------:R-:W-:Y:S05]  /*0070*/  @P0 EXIT ;  /* 0x000000000000094d */ /* 0x000fea0003800000 */
[----:B------:R-:W0:Y:S01]  /*0080*/  LDC.64 R2, c[0x0][0x390] ;  /* 0x0000e400ff027b82 */ /* 0x000e220000000a00 */
[----:B------:R-:W1:Y:S01]  /*0090*/  LDCU.64 UR4, c[0x0][0x358] ;  /* 0x00006b00ff0477ac */ /* 0x000e620008000a00 */
[----:B0-----:R-:W-:-:S05]  /*00a0*/  IMAD.WIDE R2, R0, 0x4, R2 ;  /* 0x0000000400027825 */ /* 0x001fca00078e0202 */
[----:B-1----:R-:W2:Y:S04]  /*00b0*/  LDG.E R4, desc[UR4][R2.64] ;  /* 0x0000000402047981 */ /* 0x002ea8000c1e1900 */
[----:B------:R-:W2:Y:S01]  /*00c0*/  LDG.E R6, desc[UR4][R2.64+0x4] ;  /* 0x0000040402067981 */ /* 0x000ea2000c1e1900 */
[----:B------:R-:W-:Y:S01]  /*00d0*/  BSSY.RECONVERGENT B0, `(.L_x_0) ;  /* 0x00000d4000007945 */ /* 0x000fe20003800200 */
[----:B------:R-:W-:Y:S01]  /*00e0*/  HFMA2 R22, -RZ, RZ, 0, 0 ;  /* 0x00000000ff167431 */ /* 0x000fe200000001ff */
[----:B--2---:R-:W-:-:S13]  /*00f0*/  ISETP.GE.AND P0, PT, R4, R6, PT ;  /* 0x000000060400720c */ /* 0x004fda0003f06270 */
[----:B------:R-:W-:Y:S05]  /*0100*/  @P0 BRA `(.L_x_1) ;  /* 0x0000000c00400947 */ /* 0x000fea0003800000 */
[----:B------:R-:W-:Y:S01]  /*0110*/  MOV R3, R4 ;  /* 0x0000000400037202 */ /* 0x000fe20000000f00 */
[----:B------:R-:W-:Y:S01]  /*0120*/  BSSY.RECONVERGENT B1, `(.L_x_2) ;  /* 0x0000068000017945 */ /* 0x000fe20003800200 */
[----:B------:R-:W-:Y:S02]  /*0130*/  MOV R22, RZ ;  /* 0x000000ff00167202 */ /* 0x000fe40000000f00 */
[CC--:B------:R-:W-:Y:S02]  /*0140*/  IADD3 R4, PT, PT, R6.reuse, -R3.reuse, RZ ;  /* 0x8000000306047210 */ /* 0x0c0fe40007ffe0ff */
[----:B------:R-:W-:Y:S02]  /*0150*/  IADD3 R6, PT, PT, -R6, R3, RZ ;  /* 0x0000000306067210 */ /* 0x000fe40007ffe1ff */
[----:B------:R-:W-:Y:S02]  /*0160*/  LOP3.LUT R5, R4, 0xf, RZ, 0xc0, !PT ;  /* 0x0000000f04057812 */ /* 0x000fe400078ec0ff */
[----:B------:R-:W-:-:S02]  /*0170*/  ISETP.GT.U32.AND P1, PT, R6, -0x10, PT ;  /* 0xfffffff00600780c */ /* 0x000fc40003f24070 */
[----:B------:R-:W-:-:S11]  /*0180*/  ISETP.NE.AND P0, PT, R5, RZ, PT ;  /* 0x000000ff0500720c */ /* 0x000fd60003f05270 */
[----:B------:R-:W-:Y:S05]  /*0190*/  @P1 BRA `(.L_x_3) ;  /* 0x0000000400801947 */ /* 0x000fea0003800000 */
[----:B------:R-:W0:Y:S01]  /*01a0*/  LDC.64 R12, c[0x0][0x380] ;  /* 0x0000e000ff0c7b82 */ /* 0x000e220000000a00 */
[----:B------:R-:W-:Y:S02]  /*01b0*/  LOP3.LUT R2, R4, 0xfffffff0, RZ, 0xc0, !PT ;  /* 0xfffffff004027812 */ /* 0x000fe400078ec0ff */
[----:B------:R-:W-:Y:S02]  /*01c0*/  MOV R22, RZ ;  /* 0x000000ff00167202 */ /* 0x000fe40000000f00 */
[----:B------:R-:W-:-:S03]  /*01d0*/  IADD3 R2, PT, PT, -R2, RZ, RZ ;  /* 0x000000ff02027210 */ /* 0x000fc60007ffe1ff */
[----:B------:R-:W1:Y:S01]  /*01e0*/  LDC.64 R14, c[0x0][0x388] ;  /* 0x0000e200ff0e7b82 */ /* 0x000e620000000a00 */
[----:B0-----:R-:W-:-:S04]  /*01f0*/  IADD3 R12, P1, PT, R12, 0x20, RZ ;  /* 0x000000200c0c7810 */ /* 0x001fc80007f3e0ff */
[----:B------:R-:W-:Y:S02]  /*0200*/  IADD3.X R13, PT, PT, RZ, R13, RZ, P1, !PT ;  /* 0x0000000dff0d7210 */ /* 0x000fe40000ffe4ff */
[----:B-1----:R-:W-:-:S04]  /*0210*/  IADD3 R14, P2, PT, R14, 0x20, RZ ;  /* 0x000000200e0e7810 */ /* 0x002fc80007f5e0ff */
[----:B------:R-:W-:-:S09]  /*0220*/  IADD3.X R15, PT, PT, RZ, R15, RZ, P2, !PT ;  /* 0x0000000fff0f7210 */ /* 0x000fd200017fe4ff */
.L_x_4:
[C---:B------:R-:W-:Y:S01]  /*0230*/  IMAD.WIDE R20, R3.reuse, 0x4, R14 ;  /* 0x0000000403147825 */ /* 0x040fe200078e020e */
[----:B------:R-:W0:Y:S04]  /*0240*/  LDC.64 R16, c[0x0][0x3a0] ;  /* 0x0000e800ff107b82 */ /* 0x000e280000000a00 */
[----:B------:R-:W0:Y:S04]  /*0250*/  LDG.E R19, desc[UR4][R20.64+-0x20] ;  /* 0xffffe00414137981 */ /* 0x000e28000c1e1900 */
[----:B------:R-:W2:Y:S04]  /*0260*/  LDG.E R29, desc[UR4][R20.64+-0x1c] ;  /* 0xffffe404141d7981 */ /* 0x000ea8000c1e1900 */
[----:B------:R-:W3:Y:S01]  /*0270*/  LDG.E R9, desc[UR4][R20.64+-0x18] ;  /* 0xffffe80414097981 */ /* 0x000ee2000c1e1900 */
[----:B------:R-:W-:-:S03]  /*0280*/  IMAD.WIDE R26, R3, 0x4, R12 ;  /* 0x00000004031a7825 */ /* 0x000fc600078e020c */
[----:B------:R-:W4:Y:S04]  /*0290*/  LDG.E R7, desc[UR4][R20.64+-0x14] ;  /* 0xffffec0414077981 */ /* 0x000f28000c1e1900 */
[----:B------:R-:W5:Y:S04]  /*02a0*/  LDG.E R25, desc[UR4][R26.64+-0x1c] ;  /* 0xffffe4041a197981 */ /* 0x000f68000c1e1900 */
[----:B------:R-:W5:Y:S04]  /*02b0*/  LDG.E R24, desc[UR4][R20.64+-0x10] ;  /* 0xfffff00414187981 */ /* 0x000f68000c1e1900 */
[----:B------:R-:W5:Y:S04]  /*02c0*/  LDG.E R23, desc[UR4][R20.64+-0xc] ;  /* 0xfffff40414177981 */ /* 0x000f68000c1e1900 */
[----:B------:R-:W5:Y:S01]  /*02d0*/  LDG.E R11, desc[UR4][R26.64+-0x18] ;  /* 0xffffe8041a0b7981 */ /* 0x000f62000c1e1900 */
[----:B0-----:R-:W-:-:S06]  /*02e0*/  IMAD.WIDE R18, R19, 0x4, R16 ;  /* 0x0000000413127825 */ /* 0x001fcc00078e0210 */
[----:B------:R-:W5:Y:S04]  /*02f0*/  LDG.E R18, desc[UR4][R18.64] ;  /* 0x0000000412127981 */ /* 0x000f68000c1e1900 */
[----:B------:R-:W5:Y:S01]  /*0300*/  LDG.E R19, desc[UR4][R26.64+-0x20] ;  /* 0xffffe0041a137981 */ /* 0x000f62000c1e1900 */
[----:B--2---:R-:W-:-:S05]  /*0310*/  IMAD.WIDE R28, R29, 0x4, R16 ;  /* 0x000000041d1c7825 */ /* 0x004fca00078e0210 */
[----:B------:R-:W2:Y:S01]  /*0320*/  LDG.E R10, desc[UR4][R28.64] ;  /* 0x000000041c0a7981 */ /* 0x000ea2000c1e1900 */
[----:B---3--:R-:W-:-:S06]  /*0330*/  IMAD.WIDE R8, R9, 0x4, R16 ;  /* 0x0000000409087825 */ /* 0x008fcc00078e0210 */
[----:B------:R-:W3:Y:S01]  /*0340*/  LDG.E R8, desc[UR4][R8.64] ;  /* 0x0000000408087981 */ /* 0x000ee2000c1e1900 */
[----:B----4-:R-:W-:-:S03]  /*0350*/  IMAD.WIDE R6, R7, 0x4, R16 ;  /* 0x0000000407067825 */ /* 0x010fc600078e0210 */
[----:B------:R-:W4:Y:S04]  /*0360*/  LDG.E R29, desc[UR4][R20.64+-0x8] ;  /* 0xfffff804141d7981 */ /* 0x000f28000c1e1900 */
[----:B------:R-:W4:Y:S04]  /*0370*/  LDG.E R6, desc[UR4][R6.64] ;  /* 0x0000000406067981 */ /* 0x000f28000c1e1900 */
[----:B------:R-:W4:Y:S04]  /*0380*/  LDG.E R9, desc[UR4][R20.64+-0x4] ;  /* 0xfffffc0414097981 */ /* 0x000f28000c1e1900 */
[----:B------:R-:W4:Y:S01]  /*0390*/  LDG.E R7, desc[UR4][R20.64] ;  /* 0x0000000414077981 */ /* 0x000f22000c1e1900 */
[----:B-----5:R-:W-:-:S03]  /*03a0*/  IMAD R18, R19, R18, R22 ;  /* 0x0000001213127224 */ /* 0x020fc600078e0216 */
[----:B------:R-:W5:Y:S01]  /*03b0*/  LDG.E R19, desc[UR4][R26.64+-0x14] ;  /* 0xffffec041a137981 */ /* 0x000f62000c1e1900 */
[----:B--2---:R-:W-:Y:S02]  /*03c0*/  IMAD R10, R25, R10, R18 ;  /* 0x0000000a190a7224 */ /* 0x004fe400078e0212 */
[--C-:B------:R-:W-:Y:S01]  /*03d0*/  IMAD.WIDE R24, R24, 0x4, R16.reuse ;  /* 0x0000000418187825 */ /* 0x100fe200078e0210 */
[----:B------:R-:W2:Y:S05]  /*03e0*/  LDG.E R18, desc[UR4][R26.64+-0x10] ;  /* 0xfffff0041a127981 */ /* 0x000eaa000c1e1900 */
[----:B------:R-:W2:Y:S01]  /*03f0*/  LDG.E R25, desc[UR4][R24.64] ;  /* 0x0000000418197981 */ /* 0x000ea2000c1e1900 */
[----:B------:R-:W-:-:S04]  /*0400*/  IMAD.WIDE R22, R23, 0x4, R16 ;  /* 0x0000000417167825 */ /* 0x000fc800078e0210 */
[----:B---3--:R-:W-:Y:S02]  /*0410*/  IMAD R8, R11, R8, R10 ;  /* 0x000000080b087224 */ /* 0x008fe400078e020a */
[----:B------:R-:W3:Y:S04]  /*0420*/  LDG.E R11, desc[UR4][R20.64+0x4] ;  /* 0x00000404140b7981 */ /* 0x000ee8000c1e1900 */
[----:B------:R-:W3:Y:S01]  /*0430*/  LDG.E R23, desc[UR4][R22.64] ;  /* 0x0000000416177981 */ /* 0x000ee2000c1e1900 */
[----:B----4-:R-:W-:-:S03]  /*0440*/  IMAD.WIDE R28, R29, 0x4, R16 ;  /* 0x000000041d1c7825 */ /* 0x010fc600078e0210 */
[----:B------:R-:W4:Y:S04]  /*0450*/  LDG.E R24, desc[UR4][R26.64+0x4] ;  /* 0x000004041a187981 */ /* 0x000f28000c1e1900 */
[----:B------:R-:W4:Y:S01]  /*0460*/  LDG.E R22, desc[UR4][R26.64+-0xc] ;  /* 0xfffff4041a167981 */ /* 0x000f22000c1e1900 */
[----:B-----5:R-:W-:-:S03]  /*0470*/  IMAD R6, R19, R6, R8 ;  /* 0x0000000613067224 */ /* 0x020fc600078e0208 */
[----:B------:R-:W5:Y:S01]  /*0480*/  LDG.E R19, desc[UR4][R28.64] ;  /* 0x000000041c137981 */ /* 0x000f62000c1e1900 */
[----:B------:R-:W-:-:S06]  /*0490*/  IMAD.WIDE R8, R9, 0x4, R16 ;  /* 0x0000000409087825 */ /* 0x000fcc00078e0210 */
[----:B------:R-:W5:Y:S04]  /*04a0*/  LDG.E R8, desc[UR4][R8.64] ;  /* 0x0000000408087981 */ /* 0x000f68000c1e1900 */
[----:B------:R-:W5:Y:S01]  /*04b0*/  LDG.E R28, desc[UR4][R26.64+-0x8] ;  /* 0xfffff8041a1c7981 */ /* 0x000f62000c1e1900 */
[----:B--2---:R-:W-:-:S03]  /*04c0*/  IMAD R18, R18, R25, R6 ;  /* 0x0000001912127224 */ /* 0x004fc600078e0206 */
[----:B------:R-:W2:Y:S04]  /*04d0*/  LDG.E R29, desc[UR4][R20.64+0x1c] ;  /* 0x00001c04141d7981 */ /* 0x000ea8000c1e1900 */
[----:B------:R-:W2:Y:S01]  /*04e0*/  LDG.E R9, desc[UR4][R26.64+-0x4] ;  /* 0xfffffc041a097981 */ /* 0x000ea2000c1e1900 */
[----:B------:R-:W-:-:S03]  /*04f0*/  IMAD.WIDE R6, R7, 0x4, R16 ;  /* 0x0000000407067825 */ /* 0x000fc600078e0210 */
[----:B------:R-:W2:Y:S01]  /*0500*/  LDG.E R25, desc[UR4][R20.64+0x14] ;  /* 0x0000140414197981 */ /* 0x000ea2000c1e1900 */
[----:B---3--:R-:W-:-:S03]  /*0510*/  IMAD.WIDE R10, R11, 0x4, R16 ;  /* 0x000000040b0a7825 */ /* 0x008fc600078e0210 */
[----:B------:R-:W3:Y:S01]  /*0520*/  LDG.E R6, desc[UR4][R6.64] ;  /* 0x0000000406067981 */ /* 0x000ee2000c1e1900 */
[----:B----4-:R-:W-:-:S03]  /*0530*/  IMAD R23, R22, R23, R18 ;  /* 0x0000001716177224 */ /* 0x010fc600078e0212 */
[----:B------:R-:W4:Y:S04]  /*0540*/  LDG.E R10, desc[UR4][R10.64] ;  /* 0x000000040a0a7981 */ /* 0x000f28000c1e1900 */
[----:B------:R-:W3:Y:S04]  /*0550*/  LDG.E R22, desc[UR4][R20.64+0x8] ;  /* 0x0000080414167981 */ /* 0x000ee8000c1e1900 */
[----:B------:R-:W4:Y:S04]  /*0560*/  LDG.E R7, desc[UR4][R26.64] ;  /* 0x000000041a077981 */ /* 0x000f28000c1e1900 */
[----:B------:R-:W4:Y:S04]  /*0570*/  LDG.E R18, desc[UR4][R20.64+0xc] ;  /* 0x00000c0414127981 */ /* 0x000f28000c1e1900 */
[----:B------:R-:W4:Y:S01]  /*0580*/  LDG.E R11, desc[UR4][R26.64+0x18] ;  /* 0x000018041a0b7981 */ /* 0x000f22000c1e1900 */
[----:B-----5:R-:W-:-:S03]  /*0590*/  IMAD R19, R28, R19, R23 ;  /* 0x000000131c137224 */ /* 0x020fc600078e0217 */
[----:B------:R-:W5:Y:S01]  /*05a0*/  LDG.E R23, desc[UR4][R20.64+0x10] ;  /* 0x0000100414177981 */ /* 0x000f62000c1e1900 */
[----:B--2---:R-:W-:-:S03]  /*05b0*/  IMAD R8, R9, R8, R19 ;  /* 0x0000000809087224 */ /* 0x004fc600078e0213 */
[----:B------:R3:W2:Y:S04]  /*05c0*/  LDG.E R19, desc[UR4][R20.64+0x18] ;  /* 0x0000180414137981 */ /* 0x0006a8000c1e1900 */
[----:B------:R-:W2:Y:S01]  /*05d0*/  LDG.E R9, desc[UR4][R26.64+0x10] ;  /* 0x000010041a097981 */ /* 0x000ea2000c1e1900 */
[----:B---3--:R-:W-:-:S04]  /*05e0*/  IMAD.WIDE R20, R22, 0x4, R16 ;  /* 0x0000000416147825 */ /* 0x008fc800078e0210 */
[----:B----4-:R-:W-:Y:S02]  /*05f0*/  IMAD R7, R7, R6, R8 ;  /* 0x0000000607077224 */ /* 0x010fe400078e0208 */
[----:B------:R-:W3:Y:S02]  /*0600*/  LDG.E R8, desc[UR4][R26.64+0xc] ;  /* 0x00000c041a087981 */ /* 0x000ee4000c1e1900 */
[----:B------:R-:W-:Y:S02]  /*0610*/  IMAD R6, R24, R10, R7 ;  /* 0x0000000a18067224 */ /* 0x000fe400078e0207 */
[----:B------:R-:W4:Y:S04]  /*0620*/  LDG.E R7, desc[UR4][R26.64+0x8] ;  /* 0x000008041a077981 */ /* 0x000f28000c1e1900 */
[----:B------:R-:W3:Y:S04]  /*0630*/  LDG.E R10, desc[UR4][R26.64+0x14] ;  /* 0x000014041a0a7981 */ /* 0x000ee8000c1e1900 */
[----:B------:R-:W3:Y:S01]  /*0640*/  LDG.E R26, desc[UR4][R26.64+0x1c] ;  /* 0x00001c041a1a7981 */ /* 0x000ee2000c1e1900 */
[----:B------:R-:W-:-:S06]  /*0650*/  IMAD.WIDE R24, R25, 0x4, R16 ;  /* 0x0000000419187825 */ /* 0x000fcc00078e0210 */
[----:B------:R-:W3:Y:S04]  /*0660*/  LDG.E R25, desc[UR4][R24.64] ;  /* 0x0000000418197981 */ /* 0x000ee8000c1e1900 */
[----:B------:R0:W4:Y:S02]  /*0670*/  LDG.E R27, desc[UR4][R20.64] ;  /* 0x00000004141b7981 */ /* 0x000124000c1e1900 */
[----:B0-----:R-:W-:-:S06]  /*0680*/  IMAD.WIDE R20, R18, 0x4, R16 ;  /* 0x0000000412147825 */ /* 0x001fcc00078e0210 */
[----:B------:R-:W3:Y:S01]  /*0690*/  LDG.E R21, desc[UR4][R20.64] ;  /* 0x0000000414157981 */ /* 0x000ee2000c1e1900 */
[----:B-----5:R-:W-:-:S06]  /*06a0*/  IMAD.WIDE R22, R23, 0x4, R16 ;  /* 0x0000000417167825 */ /* 0x020fcc00078e0210 */
[----:B------:R-:W5:Y:S01]  /*06b0*/  LDG.E R22, desc[UR4][R22.64] ;  /* 0x0000000416167981 */ /* 0x000f62000c1e1900 */
[----:B--2---:R-:W-:-:S04]  /*06c0*/  IMAD.WIDE R18, R19, 0x4, R16 ;  /* 0x0000000413127825 */ /* 0x004fc800078e0210 */
[----:B------:R-:W-:Y:S02]  /*06d0*/  IMAD.WIDE R16, R29, 0x4, R16 ;  /* 0x000000041d107825 */ /* 0x000fe400078e0210 */
[----:B------:R-:W2:Y:S04]  /*06e0*/  LDG.E R18, desc[UR4][R18.64] ;  /* 0x0000000412127981 */ /* 0x000ea8000c1e1900 */
[----:B------:R-:W2:Y:S01]  /*06f0*/  LDG.E R16, desc[UR4][R16.64] ;  /* 0x0000000410107981 */ /* 0x000ea2000c1e1900 */
[----:B------:R-:W-:-:S04]  /*0700*/  IADD3 R2, PT, PT, R2, 0x10, RZ ;  /* 0x0000001002027810 */ /* 0x000fc80007ffe0ff */
[----:B------:R-:W-:Y:S02]  /*0710*/  ISETP.NE.AND P1, PT, R2, RZ, PT ;  /* 0x000000ff0200720c */ /* 0x000fe40003f25270 */
[----:B------:R-:W-:Y:S01]  /*0720*/  IADD3 R3, PT, PT, R3, 0x10, RZ ;  /* 0x0000001003037810 */ /* 0x000fe20007ffe0ff */
[----:B----4-:R-:W-:-:S04]  /*0730*/  IMAD R6, R7, R27, R6 ;  /* 0x0000001b07067224 */ /* 0x010fc800078e0206 */
[----:B---3--:R-:W-:-:S04]  /*0740*/  IMAD R6, R8, R21, R6 ;  /* 0x0000001508067224 */ /* 0x008fc800078e0206 */
[----:B-----5:R-:W-:-:S04]  /*0750*/  IMAD R6, R9, R22, R6 ;  /* 0x0000001609067224 */ /* 0x020fc800078e0206 */
[----:B------:R-:W-:-:S04]  /*0760*/  IMAD R6, R10, R25, R6 ;  /* 0x000000190a067224 */ /* 0x000fc800078e0206 */
[----:B--2---:R-:W-:-:S04]  /*0770*/  IMAD R11, R11, R18, R6 ;  /* 0x000000120b0b7224 */ /* 0x004fc800078e0206 */
[----:B------:R-:W-:Y:S01]  /*0780*/  IMAD R22, R26, R16, R11 ;  /* 0x000000101a167224 */ /* 0x000fe200078e020b */
[----:B------:R-:W-:Y:S06]  /*0790*/  @P1 BRA `(.L_x_4) ;  /* 0xfffffff800a41947 */ /* 0x000fec000383ffff */
.L_x_3:
[----:B------:R-:W-:Y:S05]  /*07a0*/  BSYNC.RECONVERGENT B1 ;  /* 0x0000000000017941 */ /* 0x000fea0003800200 */
.L_x_2:
[----:B------:R-:W-:Y:S05]  /*07b0*/  @!P0 BRA `(.L_x_1) ;  /* 0x0000000400948947 */ /* 0x000fea0003800000 */
[----:B------:R-:W-:Y:S01]  /*07c0*/  ISETP.GE.U32.AND P0, PT, R5, 0x8, PT ;  /* 0x000000080500780c */ /* 0x000fe20003f06070 */
[----:B------:R-:W-:Y:S01]  /*07d0*/  BSSY.RECONVERGENT B1, `(.L_x_5) ;  /* 0x0000032000017945 */ /* 0x000fe20003800200 */
[----:B------:R-:W-:-:S04]  /*07e0*/  LOP3.LUT R25, R4, 0x7, RZ, 0xc0, !PT ;  /* 0x0000000704197812 */ /* 0x000fc800078ec0ff */
[----:B------:R-:W-:-:S07]  /*07f0*/  ISETP.NE.AND P1, PT, R25, RZ, PT ;  /* 0x000000ff1900720c */ /* 0x000fce0003f25270 */
[----:B------:R-:W-:Y:S06]  /*0800*/  @!P0 BRA `(.L_x_6) ;  /* 0x0000000000b88947 */ /* 0x000fec0003800000 */
[----:B------:R-:W0:Y:S08]  /*0810*/  LDC.64 R18, c[0x0][0x388] ;  /* 0x0000e200ff127b82 */ /* 0x000e300000000a00 */
[----:B------:R-:W1:Y:S08]  /*0820*/  LDC.64 R8, c[0x0][0x3a0] ;  /* 0x0000e800ff087b82 */ /* 0x000e700000000a00 */
[----:B------:R-:W2:Y:S01]  /*0830*/  LDC.64 R6, c[0x0][0x380] ;  /* 0x0000e000ff067b82 */ /* 0x000ea20000000a00 */
[----:B0-----:R-:W-:-:S05]  /*0840*/  IMAD.WIDE R18, R3, 0x4, R18 ;  /* 0x0000000403127825 */ /* 0x001fca00078e0212 */
[----:B------:R-:W1:Y:S04]  /*0850*/  LDG.E R29, desc[UR4][R18.64] ;  /* 0x00000004121d7981 */ /* 0x000e68000c1e1900 */
[----:B------:R-:W3:Y:S04]  /*0860*/  LDG.E R27, desc[UR4][R18.64+0x4] ;  /* 0x00000404121b7981 */ /* 0x000ee8000c1e1900 */
[----:B------:R-:W4:Y:S04]  /*0870*/  LDG.E R23, desc[UR4][R18.64+0x8] ;  /* 0x0000080412177981 */ /* 0x000f28000c1e1900 */
[----:B------:R-:W5:Y:S04]  /*0880*/  LDG.E R11, desc[UR4][R18.64+0xc] ;  /* 0x00000c04120b7981 */ /* 0x000f68000c1e1900 */
[----:B------:R-:W5:Y:S04]  /*0890*/  LDG.E R13, desc[UR4][R18.64+0x10] ;  /* 0x00001004120d7981 */ /* 0x000f68000c1e1900 */
[----:B------:R-:W5:Y:S04]  /*08a0*/  LDG.E R15, desc[UR4][R18.64+0x14] ;  /* 0x00001404120f7981 */ /* 0x000f68000c1e1900 */
[----:B------:R-:W5:Y:S04]  /*08b0*/  LDG.E R17, desc[UR4][R18.64+0x18] ;  /* 0x0000180412117981 */ /* 0x000f68000c1e1900 */
[----:B------:R4:W5:Y:S01]  /*08c0*/  LDG.E R21, desc[UR4][R18.64+0x1c] ;  /* 0x00001c0412157981 */ /* 0x000962000c1e1900 */
[----:B--2---:R-:W-:-:S05]  /*08d0*/  IMAD.WIDE R6, R3, 0x4, R6 ;  /* 0x0000000403067825 */ /* 0x004fca00078e0206 */
[----:B------:R-:W2:Y:S04]  /*08e0*/  LDG.E R2, desc[UR4][R6.64] ;  /* 0x0000000406027981 */ /* 0x000ea8000c1e1900 */
[----:B------:R-:W2:Y:S01]  /*08f0*/  LDG.E R24, desc[UR4][R6.64+0x8] ;  /* 0x0000080406187981 */ /* 0x000ea2000c1e1900 */
[----:B-1----:R-:W-:-:S04]  /*0900*/  IMAD.WIDE R28, R29, 0x4, R8 ;  /* 0x000000041d1c7825 */ /* 0x002fc800078e0208 */
[--C-:B---3--:R-:W-:Y:S01]  /*0910*/  IMAD.WIDE R26, R27, 0x4, R8.reuse ;  /* 0x000000041b1a7825 */ /* 0x108fe200078e0208 */
[----:B------:R-:W2:Y:S03]  /*0920*/  LDG.E R5, desc[UR4][R28.64] ;  /* 0x000000041c057981 */ /* 0x000ea6000c1e1900 */
[--C-:B----4-:R-:W-:Y:S01]  /*0930*/  IMAD.WIDE R18, R23, 0x4, R8.reuse ;  /* 0x0000000417127825 */ /* 0x110fe200078e0208 */
[----:B------:R-:W3:Y:S04]  /*0940*/  LDG.E R20, desc[UR4][R26.64] ;  /* 0x000000041a147981 */ /* 0x000ee8000c1e1900 */
[----:B------:R-:W3:Y:S01]  /*0950*/  LDG.E R23, desc[UR4][R6.64+0x4] ;  /* 0x0000040406177981 */ /* 0x000ee2000c1e1900 */
[----:B-----5:R-:W-:-:S03]  /*0960*/  IMAD.WIDE R10, R11, 0x4, R8 ;  /* 0x000000040b0a7825 */ /* 0x020fc600078e0208 */
[----:B------:R-:W4:Y:S01]  /*0970*/  LDG.E R19, desc[UR4][R18.64] ;  /* 0x0000000412137981 */ /* 0x000f22000c1e1900 */
[----:B------:R-:W-:-:S03]  /*0980*/  IMAD.WIDE R12, R13, 0x4, R8 ;  /* 0x000000040d0c7825 */ /* 0x000fc600078e0208 */
[----:B------:R-:W5:Y:S01]  /*0990*/  LDG.E R11, desc[UR4][R10.64] ;  /* 0x000000040a0b7981 */ /* 0x000f62000c1e1900 */
[----:B------:R-:W-:-:S03]  /*09a0*/  IMAD.WIDE R14, R15, 0x4, R8 ;  /* 0x000000040f0e7825 */ /* 0x000fc600078e0208 */
[----:B------:R-:W5:Y:S01]  /*09b0*/  LDG.E R28, desc[UR4][R6.64+0xc] ;  /* 0x00000c04061c7981 */ /* 0x000f62000c1e1900 */
[----:B------:R-:W-:-:S03]  /*09c0*/  IMAD.WIDE R16, R17, 0x4, R8 ;  /* 0x0000000411107825 */ /* 0x000fc600078e0208 */
[----:B------:R-:W5:Y:S04]  /*09d0*/  LDG.E R12, desc[UR4][R12.64] ;  /* 0x000000040c0c7981 */ /* 0x000f68000c1e1900 */
[----:B------:R-:W5:Y:S01]  /*09e0*/  LDG.E R29, desc[UR4][R6.64+0x10] ;  /* 0x00001004061d7981 */ /* 0x000f62000c1e1900 */
[----:B------:R-:W-:-:S03]  /*09f0*/  IMAD.WIDE R8, R21, 0x4, R8 ;  /* 0x0000000415087825 */ /* 0x000fc600078e0208 */
[----:B------:R-:W5:Y:S04]  /*0a00*/  LDG.E R15, desc[UR4][R14.64] ;  /* 0x000000040e0f7981 */ /* 0x000f68000c1e1900 */
[----:B------:R-:W5:Y:S04]  /*0a10*/  LDG.E R26, desc[UR4][R6.64+0x14] ;  /* 0x00001404061a7981 */ /* 0x000f68000c1e1900 */
[----:B------:R-:W5:Y:S04]  /*0a20*/  LDG.E R16, desc[UR4][R16.64] ;  /* 0x0000000410107981 */ /* 0x000f68000c1e1900 */
[----:B------:R-:W5:Y:S04]  /*0a30*/  LDG.E R21, desc[UR4][R6.64+0x18] ;  /* 0x0000180406157981 */ /* 0x000f68000c1e1900 */
[----:B------:R-:W5:Y:S04]  /*0a40*/  LDG.E R10, desc[UR4][R6.64+0x1c] ;  /* 0x00001c04060a7981 */ /* 0x000f68000c1e1900 */
[----:B------:R-:W5:Y:S01]  /*0a50*/  LDG.E R8, desc[UR4][R8.64] ;  /* 0x0000000408087981 */ /* 0x000f62000c1e1900 */
[----:B------:R-:W-:Y:S01]  /*0a60*/  IADD3 R3, PT, PT, R3, 0x8, RZ ;  /* 0x0000000803037810 */ /* 0x000fe20007ffe0ff */
[----:B--2---:R-:W-:-:S04]  /*0a70*/  IMAD R2, R2, R5, R22 ;  /* 0x0000000502027224 */ /* 0x004fc800078e0216 */
[----:B---3--:R-:W-:-:S04]  /*0a80*/  IMAD R2, R23, R20, R2 ;  /* 0x0000001417027224 */ /* 0x008fc800078e0202 */
[----:B----4-:R-:W-:-:S04]  /*0a90*/  IMAD R2, R24, R19, R2 ;  /* 0x0000001318027224 */ /* 0x010fc800078e0202 */
[----:B-----5:R-:W-:-:S04]  /*0aa0*/  IMAD R2, R28, R11, R2 ;  /* 0x0000000b1c027224 */ /* 0x020fc800078e0202 */
[----:B------:R-:W-:-:S04]  /*0ab0*/  IMAD R2, R29, R12, R2 ;  /* 0x0000000c1d027224 */ /* 0x000fc800078e0202 */
[----:B------:R-:W-:-:S04]  /*0ac0*/  IMAD R2, R26, R15, R2 ;  /* 0x0000000f1a027224 */ /* 0x000fc800078e0202 */
[----:B------:R-:W-:-:S04]  /*0ad0*/  IMAD R21, R21, R16, R2 ;  /* 0x0000001015157224 */ /* 0x000fc800078e0202 */
[----:B------:R-:W-:-:S07]  /*0ae0*/  IMAD R22, R10, R8, R21 ;  /* 0x000000080a167224 */ /* 0x000fce00078e0215 */
.L_x_6:
[----:B------:R-:W-:Y:S05]  /*0af0*/  BSYNC.RECONVERGENT B1 ;  /* 0x0000000000017941 */ /* 0x000fea0003800200 */
.L_x_5:
[----:B------:R-:W-:Y:S05]  /*0b00*/  @!P1 BRA `(.L_x_1) ;  /* 0x0000000000c09947 */ /* 0x000fea0003800000 */
[----:B------:R-:W-:Y:S01]  /*0b10*/  ISETP.GE.U32.AND P0, PT, R25, 0x4, PT ;  /* 0x000000041900780c */ /* 0x000fe20003f06070 */
[----:B------:R-:W-:Y:S01]  /*0b20*/  BSSY.RECONVERGENT B1, `(.L_x_7) ;  /* 0x000001e000017945 */ /* 0x000fe20003800200 */
[----:B------:R-:W-:-:S04]  /*0b30*/  LOP3.LUT R4, R4, 0x3, RZ, 0xc0, !PT ;  /* 0x0000000304047812 */ /* 0x000fc800078ec0ff */
[----:B------:R-:W-:-:S07]  /*0b40*/  ISETP.NE.AND P1, PT, R4, RZ, PT ;  /* 0x000000ff0400720c */ /* 0x000fce0003f25270 */
[----:B------:R-:W-:Y:S06]  /*0b50*/  @!P0 BRA `(.L_x_8) ;  /* 0x0000000000688947 */ /* 0x000fec0003800000 */
[----:B------:R-:W0:Y:S08]  /*0b60*/  LDC.64 R6, c[0x0][0x388] ;  /* 0x0000e200ff067b82 */ /* 0x000e300000000a00 */
[----:B------:R-:W1:Y:S01]  /*0b70*/  LDC.64 R8, c[0x0][0x380] ;  /* 0x0000e000ff087b82 */ /* 0x000e620000000a00 */
[----:B0-----:R-:W-:-:S07]  /*0b80*/  IMAD.WIDE R10, R3, 0x4, R6 ;  /* 0x00000004030a7825 */ /* 0x001fce00078e0206 */
[----:B------:R-:W0:Y:S01]  /*0b90*/  LDC.64 R6, c[0x0][0x3a0] ;  /* 0x0000e800ff067b82 */ /* 0x000e220000000a00 */
[----:B------:R-:W0:Y:S04]  /*0ba0*/  LDG.E R13, desc[UR4][R10.64] ;  /* 0x000000040a0d7981 */ /* 0x000e28000c1e1900 */
[----:B------:R-:W2:Y:S04]  /*0bb0*/  LDG.E R15, desc[UR4][R10.64+0x4] ;  /* 0x000004040a0f7981 */ /* 0x000ea8000c1e1900 */
[----:B------:R-:W3:Y:S04]  /*0bc0*/  LDG.E R17, desc[UR4][R10.64+0x8] ;  /* 0x000008040a117981 */ /* 0x000ee8000c1e1900 */
[----:B------:R-:W4:Y:S01]  /*0bd0*/  LDG.E R19, desc[UR4][R10.64+0xc] ;  /* 0x00000c040a137981 */ /* 0x000f22000c1e1900 */
[----:B-1----:R-:W-:-:S05]  /*0be0*/  IMAD.WIDE R8, R3, 0x4, R8 ;  /* 0x0000000403087825 */ /* 0x002fca00078e0208 */
[----:B------:R-:W5:Y:S04]  /*0bf0*/  LDG.E R5, desc[UR4][R8.64] ;  /* 0x0000000408057981 */ /* 0x000f68000c1e1900 */
[----:B------:R-:W5:Y:S04]  /*0c00*/  LDG.E R2, desc[UR4][R8.64+0x4] ;  /* 0x0000040408027981 */ /* 0x000f68000c1e1900 */
[----:B------:R-:W5:Y:S01]  /*0c10*/  LDG.E R11, desc[UR4][R8.64+0x8] ;  /* 0x00000804080b7981 */ /* 0x000f62000c1e1900 */
[----:B0-----:R-:W-:-:S04]  /*0c20*/  IMAD.WIDE R12, R13, 0x4, R6 ;  /* 0x000000040d0c7825 */ /* 0x001fc800078e0206 */
[--C-:B--2---:R-:W-:Y:S02]  /*0c30*/  IMAD.WIDE R14, R15, 0x4, R6.reuse ;  /* 0x000000040f0e7825 */ /* 0x104fe400078e0206 */
[----:B------:R-:W5:Y:S02]  /*0c40*/  LDG.E R12, desc[UR4][R12.64] ;  /* 0x000000040c0c7981 */ /* 0x000f64000c1e1900 */
[--C-:B---3--:R-:W-:Y:S02]  /*0c50*/  IMAD.WIDE R16, R17, 0x4, R6.reuse ;  /* 0x0000000411107825 */ /* 0x108fe400078e0206 */
[----:B------:R-:W2:Y:S02]  /*0c60*/  LDG.E R14, desc[UR4][R14.64] ;  /* 0x000000040e0e7981 */ /* 0x000ea4000c1e1900 */
[----:B----4-:R-:W-:Y:S02]  /*0c70*/  IMAD.WIDE R6, R19, 0x4, R6 ;  /* 0x0000000413067825 */ /* 0x010fe400078e0206 */
[----:B------:R-:W3:Y:S04]  /*0c80*/  LDG.E R16, desc[UR4][R16.64] ;  /* 0x0000000410107981 */ /* 0x000ee8000c1e1900 */
[----:B------:R-:W4:Y:S04]  /*0c90*/  LDG.E R19, desc[UR4][R8.64+0xc] ;  /* 0x00000c0408137981 */ /* 0x000f28000c1e1900 */
[----:B------:R-:W4:Y:S01]  /*0ca0*/  LDG.E R6, desc[UR4][R6.64] ;  /* 0x0000000406067981 */ /* 0x000f22000c1e1900 */
[----:B------:R-:W-:Y:S01]  /*0cb0*/  IADD3 R3, PT, PT, R3, 0x4, RZ ;  /* 0x0000000403037810 */ /* 0x000fe20007ffe0ff */
[----:B-----5:R-:W-:-:S04]  /*0cc0*/  IMAD R5, R5, R12, R22 ;  /* 0x0000000c05057224 */ /* 0x020fc800078e0216 */
[----:B--2---:R-:W-:-:S04]  /*0cd0*/  IMAD R2, R2, R14, R5 ;  /* 0x0000000e02027224 */ /* 0x004fc800078e0205 */
[----:B---3--:R-:W-:-:S04]  /*0ce0*/  IMAD R2, R11, R16, R2 ;  /* 0x000000100b027224 */ /* 0x008fc800078e0202 */
[----:B----4-:R-:W-:-:S07]  /*0cf0*/  IMAD R22, R19, R6, R2 ;  /* 0x0000000613167224 */ /* 0x010fce00078e0202 */
.L_x_8:
[----:B------:R-:W-:Y:S05]  /*0d00*/  BSYNC.RECONVERGENT B1 ;  /* 0x0000000000017941 */ /* 0x000fea0003800200 */
.L_x_7:
[----:B------:R-:W-:Y:S05]  /*0d10*/  @!P1 BRA `(.L_x_1) ;  /* 0x00000000003c9947 */ /* 0x000fea0003800000 */
[----:B------:R-:W0:Y:S01]  /*0d20*/  LDC.64 R14, c[0x0][0x3a0] ;  /* 0x0000e800ff0e7b82 */ /* 0x000e220000000a00 */
[----:B------:R-:W-:-:S07]  /*0d30*/  IADD3 R2, PT, PT, -R4, RZ, RZ ;  /* 0x000000ff04027210 */ /* 0x000fce0007ffe1ff */
[----:B------:R-:W1:Y:S08]  /*0d40*/  LDC.64 R12, c[0x0][0x380] ;  /* 0x0000e000ff0c7b82 */ /* 0x000e700000000a00 */
[----:B------:R-:W2:Y:S02]  /*0d50*/  LDC.64 R10, c[0x0][0x388] ;  /* 0x0000e200ff0a7b82 */ /* 0x000ea40000000a00 */
.L_x_9:
[----:B--2---:R-:W-:-:S06]  /*0d60*/  IMAD.WIDE R4, R3, 0x4, R10 ;  /* 0x0000000403047825 */ /* 0x004fcc00078e020a */
[----:B------:R-:W0:Y:S01]  /*0d70*/  LDG.E R5, desc[UR4][R4.64] ;  /* 0x0000000404057981 */ /* 0x000e22000c1e1900 */
[----:B-1----:R-:W-:-:S06]  /*0d80*/  IMAD.WIDE R6, R3, 0x4, R12 ;  /* 0x0000000403067825 */ /* 0x002fcc00078e020c */
[----:B------:R-:W2:Y:S01]  /*0d90*/  LDG.E R7, desc[UR4][R6.64] ;  /* 0x0000000406077981 */ /* 0x000ea2000c1e1900 */
[----:B------:R-:W-:Y:S01]  /*0da0*/  IADD3 R2, PT, PT, R2, 0x1, RZ ;  /* 0x0000000102027810 */ /* 0x000fe20007ffe0ff */
[----:B0-----:R-:W-:-:S06]  /*0db0*/  IMAD.WIDE R8, R5, 0x4, R14 ;  /* 0x0000000405087825 */ /* 0x001fcc00078e020e */
[----:B------:R-:W2:Y:S01]  /*0dc0*/  LDG.E R8, desc[UR4][R8.64] ;  /* 0x0000000408087981 */ /* 0x000ea2000c1e1900 */
[----:B------:R-:W-:Y:S02]  /*0dd0*/  ISETP.NE.AND P0, PT, R2, RZ, PT ;  /* 0x000000ff0200720c */ /* 0x000fe40003f05270 */
[----:B------:R-:W-:Y:S01]  /*0de0*/  IADD3 R3, PT, PT, R3, 0x1, RZ ;  /* 0x0000000103037810 */ /* 0x000fe20007ffe0ff */
[----:B--2---:R-:W-:-:S10]  /*0df0*/  IMAD R22, R7, R8, R22 ;  /* 0x0000000807167224 */ /* 0x004fd400078e0216 */
[----:B------:R-:W-:Y:S05]  /*0e00*/  @P0 BRA `(.L_x_9) ;  /* 0xfffffffc00d40947 */ /* 0x000fea000383ffff */
.L_x_1:
[----:B------:R-:W-:Y:S05]  /*0e10*/  BSYNC.RECONVERGENT B0 ;  /* 0x0000000000007941 */ /* 0x000fea0003800200 */
.L_x_0:
[----:B------:R-:W0:Y:S02]  /*0e20*/  LDC.64 R2, c[0x0][0x398] ;  /* 0x0000e600ff027b82 */ /* 0x000e240000000a00 */
[----:B0-----:R-:W-:-:S05]  /*0e30*/  IMAD.WIDE R2, R0, 0x4, R2 ;  /* 0x0000000400027825 */ /* 0x001fca00078e0202 */
[----:B------:R-:W-:Y:S01]  /*0e40*/  STG.E desc[UR4][R2.64], R22 ;  /* 0x0000001602007986 */ /* 0x000fe2000c101904 */
[----:B------:R-:W-:Y:S05]  /*0e50*/  EXIT ;  /* 0x000000000000794d */ /* 0x000fea0003800000 */
.L_x_10:
[----:B------:R-:W-:-:S00]  /*0e60*/  BRA `(.L_x_10) ;  /* 0xfffffffc00fc7947 */ /* 0x000fc0000383ffff */
[----:B------:R-:W-:-:S00]  /*0e70*/  NOP ;  /* 0x0000000000007918 */ /* 0x000fc00000000000 */
        /* <DEDUP_REMOVED lines=8> */
.L_x_11:


//--------------------- .nv.shared.reserved.0     --------------------------
	.section	.nv.shared.reserved.0,"aw",@nobits
	.weak		__nv_reservedSMEM_offset_0_alias
	.size		__nv_reservedSMEM_offset_0_alias, 0, 64
	.other		__nv_reservedSMEM_offset_0_alias,@"STO_CUDA_RESERVED_SHARED STV_DEFAULT"
__nv_reservedSMEM_offset_0_alias:
	.zero		0
	.zero		64


//--------------------- .nv.constant0._Z8SPMV_CSRPiS_S_S_S_i --------------------------
	.section	.nv.constant0._Z8SPMV_CSRPiS_S_S_S_i,"a",@progbits
	.sectionflags	@""
	.align	4
.nv.constant0._Z8SPMV_CSRPiS_S_S_S_i:
	.zero		940


//--------------------- SYMBOLS --------------------------

	.type		.nv.reservedSmem.offset0,@object
	.size		.nv.reservedSmem.offset0,0x4
